//
// Generated by NVIDIA NVVM Compiler
//
// Compiler Build ID: CL-36424714
// Cuda compilation tools, release 13.0, V13.0.88
// Based on NVVM 20.0.0
//

.version 9.0
.target sm_100
.address_size 64

	// .globl	_Z10kernelCallv

.visible .entry _Z10kernelCallv()
{


	ret;

}


// ===== COMPILED SASS (sm_100) =====

	.target	sm_100

	.elftype	@"ET_EXEC"


//--------------------- .note.nv.tkinfo           --------------------------
	.section	.note.nv.tkinfo,"",@"SHT_NOTE"
	.sectionflags	@"SHF_NOTE_NV_TKINFO"
	.tkinfo
        /*0018*/ 	.word	0x00000002
        /*0030*/ 	.string	""
        /*0030*/ 	.string	"ptxas"
        /*0030*/ 	.string	"Cuda compilation tools, release 13.0, V13.0.88"
        /*0030*/ 	.string	"Build cuda_13.0.r13.0/compiler.36424714_0"
        /*0030*/ 	.string	"-arch sm_100 -m 64 "



//--------------------- .note.nv.cuinfo           --------------------------
	.section	.note.nv.cuinfo,"",@"SHT_NOTE"
	.sectionflags	@"SHF_NOTE_NV_CUINFO"
        /*0018*/ 	.short	0x0002
        /*001a*/ 	.short	0x0064
        /*001c*/ 	.short	0x0082
	.zero		2


//--------------------- .nv.info                  --------------------------
	.section	.nv.info,"",@"SHT_CUDA_INFO"
	.align	4


	//----- nvinfo : EIATTR_REGCOUNT
	.align		4
        /*0000*/ 	.byte	0x04, 0x2f
        /*0002*/ 	.short	(.L_1 - .L_0)
	.align		4
.L_0:
        /*0004*/ 	.word	index@(_Z10kernelCallv)
        /*0008*/ 	.word	0x00000004


	//----- nvinfo : EIATTR_FRAME_SIZE
	.align		4
.L_1:
        /*000c*/ 	.byte	0x04, 0x11
        /*000e*/ 	.short	(.L_3 - .L_2)
	.align		4
.L_2:
        /*0010*/ 	.word	index@(_Z10kernelCallv)
        /*0014*/ 	.word	0x00000000


	//----- nvinfo : EIATTR_MIN_STACK_SIZE
	.align		4
.L_3:
        /*0018*/ 	.byte	0x04, 0x12
        /*001a*/ 	.short	(.L_5 - .L_4)
	.align		4
.L_4:
        /*001c*/ 	.word	index@(_Z10kernelCallv)
        /*0020*/ 	.word	0x00000000
.L_5:


//--------------------- .nv.compat                --------------------------
	.section	.nv.compat,"",@"SHT_CUDA_COMPAT_INFO"
	.align	4
        /*0000*/ 	.byte	0x02, 0x09, 0x00, 0x00, 0x02, 0x02, 0x01, 0x00, 0x02, 0x05, 0x05, 0x00, 0x03, 0x07, 0x01, 0x01
        /*0010*/ 	.byte	0x02, 0x03, 0x00, 0x00, 0x02, 0x06, 0x01, 0x00, 0x04, 0x0b, 0x08, 0x00, 0x09, 0x00, 0x00, 0x00
        /*0020*/ 	.byte	0x00, 0x00, 0x00, 0x00


//--------------------- .nv.info._Z10kernelCallv  --------------------------
	.section	.nv.info._Z10kernelCallv,"",@"SHT_CUDA_INFO"
	.sectionflags	@""
	.align	4


	//----- nvinfo : EIATTR_CUDA_API_VERSION
	.align		4
        /*0000*/ 	.byte	0x04, 0x37
        /*0002*/ 	.short	(.L_7 - .L_6)
.L_6:
        /*0004*/ 	.word	0x00000082


	//----- nvinfo : EIATTR_SPARSE_MMA_MASK
	.align		4
.L_7:
        /*0008*/ 	.byte	0x03, 0x50
        /*000a*/ 	.short	0x0000


	//----- nvinfo : EIATTR_MAXREG_COUNT
	.align		4
        /*000c*/ 	.byte	0x03, 0x1b
        /*000e*/ 	.short	0x00ff


	//----- nvinfo : EIATTR_MERCURY_ISA_VERSION
	.align		4
        /*0010*/ 	.byte	0x03, 0x5f
        /*0012*/ 	.short	0x0101


	//----- nvinfo : EIATTR_VRC_CTA_INIT_COUNT
	.align		4
        /*0014*/ 	.byte	0x02, 0x4a
	.zero		1
	.zero		1


	//----- nvinfo : EIATTR_EXIT_INSTR_OFFSETS
	.align		4
        /*0018*/ 	.byte	0x04, 0x1c
        /*001a*/ 	.short	(.L_9 - .L_8)


	//   ....[0]....
.L_8:
        /*001c*/ 	.word	0x00000010


	//----- nvinfo : EIATTR_SW_WAR
	.align		4
.L_9:
        /*0020*/ 	.byte	0x04, 0x36
        /*0022*/ 	.short	(.L_11 - .L_10)
.L_10:
        /*0024*/ 	.word	0x00000008
.L_11:


//--------------------- .nv.callgraph             --------------------------
	.section	.nv.callgraph,"",@"SHT_CUDA_CALLGRAPH"
	.align	4
	.sectionentsize	8
	.align		4
        /*0000*/ 	.word	0x00000000
	.align		4
        /*0004*/ 	.word	0xffffffff
	.align		4
        /*0008*/ 	.word	0x00000000
	.align		4
        /*000c*/ 	.word	0xfffffffe
	.align		4
        /*0010*/ 	.word	0x00000000
	.align		4
        /*0014*/ 	.word	0xfffffffd
	.align		4
        /*0018*/ 	.word	0x00000000
	.align		4
        /*001c*/ 	.word	0xfffffffc


//--------------------- .text._Z10kernelCallv     --------------------------
	.section	.text._Z10kernelCallv,"ax",@progbits
	.align	128
        .global         _Z10kernelCallv
        .type           _Z10kernelCallv,@function
        .size           _Z10kernelCallv,(.L_x_1 - _Z10kernelCallv)
        .other          _Z10kernelCallv,@"STO_CUDA_ENTRY STV_DEFAULT"
_Z10kernelCallv:
.text._Z10kernelCallv:
[----:B------:R-:W-:Y:S01]  /*0000*/  LDC R1, c[0x0][0x37c] ;  /* 0x0000df00ff017b82 */ /* 0x000fe20000000800 */
[----:B------:R-:W-:Y:S05]  /*0010*/  EXIT ;  /* 0x000000000000794d */ /* 0x000fea0003800000 */
.L_x_0:
[----:B------:R-:W-:-:S00]  /*0020*/  BRA `(.L_x_0) ;  /* 0xfffffffc00fc7947 */ /* 0x000fc0000383ffff */
[----:B------:R-:W-:-:S00]  /*0030*/  NOP ;  /* 0x0000000000007918 */ /* 0x000fc00000000000 */
        /* <DEDUP_REMOVED lines=12> */
.L_x_1:


//--------------------- .nv.shared.reserved.0     --------------------------
	.section	.nv.shared.reserved.0,"aw",@nobits
	.weak		__nv_reservedSMEM_offset_0_alias
	.size		__nv_reservedSMEM_offset_0_alias, 0, 64
	.other		__nv_reservedSMEM_offset_0_alias,@"STO_CUDA_RESERVED_SHARED STV_DEFAULT"
__nv_reservedSMEM_offset_0_alias:
	.zero		0
	.zero		64


//--------------------- .nv.constant0._Z10kernelCallv --------------------------
	.section	.nv.constant0._Z10kernelCallv,"a",@progbits
	.sectionflags	@""
	.align	4
.nv.constant0._Z10kernelCallv:
	.zero		896


//--------------------- SYMBOLS --------------------------

	.type		.nv.reservedSmem.offset0,@object
	.size		.nv.reservedSmem.offset0,0x4
